	.headerflags	@"EF_CUDA_TEXMODE_UNIFIED EF_CUDA_64BIT_ADDRESS EF_CUDA_ACCELERATORS EF_CUDA_SM90 EF_CUDA_VIRTUAL_SM(EF_CUDA_SM90)"
	.elftype	@"ET_EXEC"


//--------------------- .nv.info                  --------------------------
	.section	.nv.info,"",@"SHT_CUDA_INFO"
	.align	4


	//----- nvinfo : EIATTR_REGCOUNT
	.align		4
        /*0000*/ 	.byte	0x04, 0x2f
        /*0002*/ 	.short	(.L_3 - .L_2)
	.align		4
.L_2:
        /*0004*/ 	.word	index@(triton_poi_fused_add_convolution_mul_pow_reciprocal_sin_view_8)
        /*0008*/ 	.word	0x00000016


	//----- nvinfo : EIATTR_MIN_STACK_SIZE
	.align		4
.L_3:
        /*000c*/ 	.byte	0x04, 0x12
        /*000e*/ 	.short	(.L_5 - .L_4)
	.align		4
.L_4:
        /*0010*/ 	.word	index@(triton_poi_fused_add_convolution_mul_pow_reciprocal_sin_view_8)
        /*0014*/ 	.word	0x00000020


	//----- nvinfo : EIATTR_FRAME_SIZE
	.align		4
.L_5:
        /*0018*/ 	.byte	0x04, 0x11
        /*001a*/ 	.short	(.L_7 - .L_6)
	.align		4
.L_6:
        /*001c*/ 	.word	index@(triton_poi_fused_add_convolution_mul_pow_reciprocal_sin_view_8)
        /*0020*/ 	.word	0x00000020


	//----- nvinfo : EIATTR_MIN_STACK_SIZE
	.align		4
.L_7:
        /*0024*/ 	.byte	0x04, 0x12
        /*0026*/ 	.short	(.L_9 - .L_8)
	.align		4
.L_8:
        /*0028*/ 	.word	index@(triton_poi_fused_add_convolution_mul_pow_reciprocal_sin_view_8)
        /*002c*/ 	.word	0x00000020
.L_9:


//--------------------- .nv.info.triton_poi_fused_add_convolution_mul_pow_reciprocal_sin_view_8 --------------------------
	.section	.nv.info.triton_poi_fused_add_convolution_mul_pow_reciprocal_sin_view_8,"",@"SHT_CUDA_INFO"
	.sectionflags	@""
	.align	4


	//----- nvinfo : EIATTR_CUDA_API_VERSION
	.align		4
        /*0000*/ 	.byte	0x04, 0x37
        /*0002*/ 	.short	(.L_11 - .L_10)
.L_10:
        /*0004*/ 	.word	0x0000007c


	//----- nvinfo : EIATTR_KPARAM_INFO
	.align		4
.L_11:
        /*0008*/ 	.byte	0x04, 0x17
        /*000a*/ 	.short	(.L_13 - .L_12)
.L_12:
        /*000c*/ 	.word	0x00000000
        /*0010*/ 	.short	0x0007
        /*0012*/ 	.short	0x0038
        /*0014*/ 	.byte	0x00, 0xf0, 0x11, 0x00


	//----- nvinfo : EIATTR_KPARAM_INFO
	.align		4
.L_13:
        /*0018*/ 	.byte	0x04, 0x17
        /*001a*/ 	.short	(.L_15 - .L_14)
.L_14:
        /*001c*/ 	.word	0x00000000
        /*0020*/ 	.short	0x0006
        /*0022*/ 	.short	0x0030
        /*0024*/ 	.byte	0x00, 0xf4, 0x21, 0x00


	//----- nvinfo : EIATTR_KPARAM_INFO
	.align		4
.L_15:
        /*0028*/ 	.byte	0x04, 0x17
        /*002a*/ 	.short	(.L_17 - .L_16)
.L_16:
        /*002c*/ 	.word	0x00000000
        /*0030*/ 	.short	0x0005
        /*0032*/ 	.short	0x0028
        /*0034*/ 	.byte	0x00, 0xf4, 0x21, 0x00


	//----- nvinfo : EIATTR_KPARAM_INFO
	.align		4
.L_17:
        /*0038*/ 	.byte	0x04, 0x17
        /*003a*/ 	.short	(.L_19 - .L_18)
.L_18:
        /*003c*/ 	.word	0x00000000
        /*0040*/ 	.short	0x0004
        /*0042*/ 	.short	0x0020
        /*0044*/ 	.byte	0x00, 0xf4, 0x21, 0x00


	//----- nvinfo : EIATTR_KPARAM_INFO
	.align		4
.L_19:
        /*0048*/ 	.byte	0x04, 0x17
        /*004a*/ 	.short	(.L_21 - .L_20)
.L_20:
        /*004c*/ 	.word	0x00000000
        /*0050*/ 	.short	0x0003
        /*0052*/ 	.short	0x0018
        /*0054*/ 	.byte	0x00, 0xf4, 0x21, 0x00


	//----- nvinfo : EIATTR_KPARAM_INFO
	.align		4
.L_21:
        /*0058*/ 	.byte	0x04, 0x17
        /*005a*/ 	.short	(.L_23 - .L_22)
.L_22:
        /*005c*/ 	.word	0x00000000
        /*0060*/ 	.short	0x0002
        /*0062*/ 	.short	0x0010
        /*0064*/ 	.byte	0x00, 0xf4, 0x21, 0x00


	//----- nvinfo : EIATTR_KPARAM_INFO
	.align		4
.L_23:
        /*0068*/ 	.byte	0x04, 0x17
        /*006a*/ 	.short	(.L_25 - .L_24)
.L_24:
        /*006c*/ 	.word	0x00000000
        /*0070*/ 	.short	0x0001
        /*0072*/ 	.short	0x0008
        /*0074*/ 	.byte	0x00, 0xf4, 0x21, 0x00


	//----- nvinfo : EIATTR_KPARAM_INFO
	.align		4
.L_25:
        /*0078*/ 	.byte	0x04, 0x17
        /*007a*/ 	.short	(.L_27 - .L_26)
.L_26:
        /*007c*/ 	.word	0x00000000
        /*0080*/ 	.short	0x0000
        /*0082*/ 	.short	0x0000
        /*0084*/ 	.byte	0x00, 0xf4, 0x21, 0x00


	//----- nvinfo : EIATTR_SPARSE_MMA_MASK
	.align		4
.L_27:
        /*0088*/ 	.byte	0x03, 0x50
        /*008a*/ 	.short	0x0000


	//----- nvinfo : EIATTR_MAXREG_COUNT
	.align		4
        /*008c*/ 	.byte	0x03, 0x1b
        /*008e*/ 	.short	0x00ff


	//----- nvinfo : EIATTR_EXIT_INSTR_OFFSETS
	.align		4
        /*0090*/ 	.byte	0x04, 0x1c
        /*0092*/ 	.short	(.L_29 - .L_28)


	//   ....[0]....
.L_28:
        /*0094*/ 	.word	0x00000930


	//   ....[1]....
        /*0098*/ 	.word	0x00000950


	//----- nvinfo : EIATTR_REQNTID
	.align		4
.L_29:
        /*009c*/ 	.byte	0x04, 0x10
        /*009e*/ 	.short	(.L_31 - .L_30)
.L_30:
        /*00a0*/ 	.word	0x00000080
        /*00a4*/ 	.word	0x00000001
        /*00a8*/ 	.word	0x00000001


	//----- nvinfo : EIATTR_CRS_STACK_SIZE
	.align		4
.L_31:
        /*00ac*/ 	.byte	0x04, 0x1e
        /*00ae*/ 	.short	(.L_33 - .L_32)
.L_32:
        /*00b0*/ 	.word	0x00000000


	//----- nvinfo : EIATTR_CBANK_PARAM_SIZE
	.align		4
.L_33:
        /*00b4*/ 	.byte	0x03, 0x19
        /*00b6*/ 	.short	0x003c


	//----- nvinfo : EIATTR_PARAM_CBANK
	.align		4
        /*00b8*/ 	.byte	0x04, 0x0a
        /*00ba*/ 	.short	(.L_35 - .L_34)
	.align		4
.L_34:
        /*00bc*/ 	.word	index@(.nv.constant0.triton_poi_fused_add_convolution_mul_pow_reciprocal_sin_view_8)
        /*00c0*/ 	.short	0x0210
        /*00c2*/ 	.short	0x003c


	//----- nvinfo : EIATTR_SW_WAR
	.align		4
.L_35:
        /*00c4*/ 	.byte	0x04, 0x36
        /*00c6*/ 	.short	(.L_37 - .L_36)
.L_36:
        /*00c8*/ 	.word	0x00000008
.L_37:


//--------------------- .nv.callgraph             --------------------------
	.section	.nv.callgraph,"",@"SHT_CUDA_CALLGRAPH"
	.align	4
	.sectionentsize	8
	.align		4
        /*0000*/ 	.word	0x00000000
	.align		4
        /*0004*/ 	.word	0xffffffff
	.align		4
        /*0008*/ 	.word	0x00000000
	.align		4
        /*000c*/ 	.word	0xfffffffe
	.align		4
        /*0010*/ 	.word	0x00000000
	.align		4
        /*0014*/ 	.word	0xfffffffd
	.align		4
        /*0018*/ 	.word	0x00000000
	.align		4
        /*001c*/ 	.word	0xfffffffc


//--------------------- .nv.constant4             --------------------------
	.section	.nv.constant4,"a",@progbits
	.align	8
	.align		8
.nv.constant4:
        /*0000*/ 	.dword	_$_str
	.align		8
        /*0008*/ 	.dword	__cudart_i2opi_f


//--------------------- .text.triton_poi_fused_add_convolution_mul_pow_reciprocal_sin_view_8 --------------------------
	.section	.text.triton_poi_fused_add_convolution_mul_pow_reciprocal_sin_view_8,"ax",@progbits
	.align	128
        .global         triton_poi_fused_add_convolution_mul_pow_reciprocal_sin_view_8
        .type           triton_poi_fused_add_convolution_mul_pow_reciprocal_sin_view_8,@function
        .size           triton_poi_fused_add_convolution_mul_pow_reciprocal_sin_view_8,(.L_x_4 - triton_poi_fused_add_convolution_mul_pow_reciprocal_sin_view_8)
        .other          triton_poi_fused_add_convolution_mul_pow_reciprocal_sin_view_8,@"STO_CUDA_ENTRY STV_DEFAULT"
triton_poi_fused_add_convolution_mul_pow_reciprocal_sin_view_8:
.text.triton_poi_fused_add_convolution_mul_pow_reciprocal_sin_view_8:
[----:B------:R-:W0:Y:S01]  /*0000*/  LDC R1, c[0x0][0x28] ;  /* 0x00000a00ff017b82 */ /* 0x000e220000000800 */
[----:B------:R-:W1:Y:S07]  /*0010*/  S2R R8, SR_TID.X ;  /* 0x0000000000087919 */ /* 0x000e6e0000002100 */
[----:B------:R-:W2:Y:S01]  /*0020*/  LDC.64 R12, c[0x0][0x228] ;  /* 0x00008a00ff0c7b82 */ /* 0x000ea20000000a00 */
[----:B------:R-:W-:Y:S02]  /*0030*/  CS2R R18, SRZ ;  /* 0x0000000000127805 */ /* 0x000fe4000001ff00 */
[----:B------:R-:W-:Y:S01]  /*0040*/  CS2R R16, SRZ ;  /* 0x0000000000107805 */ /* 0x000fe2000001ff00 */
[----:B------:R-:W3:Y:S01]  /*0050*/  S2R R3, SR_CTAID.X ;  /* 0x0000000000037919 */ /* 0x000ee20000002500 */
[----:B------:R-:W-:Y:S01]  /*0060*/  ULDC.64 UR4, c[0x0][0x208] ;  /* 0x0000820000047ab9 */ /* 0x000fe20000000a00 */
[----:B0-----:R-:W-:-:S02]  /*0070*/  VIADD R1, R1, 0xffffffe0 ;  /* 0xffffffe001017836 */ /* 0x001fc40000000000 */
[----:B------:R-:W0:Y:S08]  /*0080*/  LDC.64 R10, c[0x0][0x210] ;  /* 0x00008400ff0a7b82 */ /* 0x000e300000000a00 */
[----:B------:R-:W4:Y:S08]  /*0090*/  LDC.64 R4, c[0x0][0x218] ;  /* 0x00008600ff047b82 */ /* 0x000f300000000a00 */
[----:B------:R-:W5:Y:S01]  /*00a0*/  LDC.64 R6, c[0x0][0x220] ;  /* 0x00008800ff067b82 */ /* 0x000f620000000a00 */
[----:B-1----:R-:W-:-:S02]  /*00b0*/  LOP3.LUT R8, R8, 0x7f, RZ, 0xc0, !PT ;  /* 0x0000007f08087812 */ /* 0x002fc400078ec0ff */
[----:B---3--:R-:W-:-:S03]  /*00c0*/  SHF.R.S32.HI R0, RZ, 0x18, R3 ;  /* 0x00000018ff007819 */ /* 0x008fc60000011403 */
[----:B------:R-:W-:Y:S01]  /*00d0*/  IMAD R8, R3, 0x80, R8 ;  /* 0x0000008003087824 */ /* 0x000fe200078e0208 */
[----:B------:R-:W-:-:S03]  /*00e0*/  SGXT R3, R0, 0x1 ;  /* 0x000000010003781a */ /* 0x000fc60000000200 */
[C---:B----4-:R-:W-:Y:S01]  /*00f0*/  IMAD.WIDE R4, R8.reuse, 0x4, R4 ;  /* 0x0000000408047825 */ /* 0x050fe200078e0204 */
[C---:B------:R-:W-:Y:S02]  /*0100*/  ISETP.GE.AND P1, PT, R8.reuse, 0x80, PT ;  /* 0x000000800800780c */ /* 0x040fe40003f26270 */
[----:B------:R-:W-:Y:S02]  /*0110*/  LEA.HI R0, R3, R8, RZ, 0x4 ;  /* 0x0000000803007211 */ /* 0x000fe400078f20ff */
[----:B------:R-:W1:Y:S02]  /*0120*/  LDC.64 R2, c[0x0][0x230] ;  /* 0x00008c00ff027b82 */ /* 0x000e640000000a00 */
[----:B------:R-:W-:Y:S01]  /*0130*/  SHF.R.S32.HI R9, RZ, 0x4, R0 ;  /* 0x00000004ff097819 */ /* 0x000fe20000011400 */
[----:B-----5:R-:W-:-:S03]  /*0140*/  IMAD.WIDE R6, R8, 0x4, R6 ;  /* 0x0000000408067825 */ /* 0x020fc600078e0206 */
[----:B------:R-:W-:-:S03]  /*0150*/  LEA.HI R0, R0, R9, RZ, 0x1 ;  /* 0x0000000900007211 */ /* 0x000fc600078f08ff */
[----:B------:R-:W3:Y:S01]  /*0160*/  @!P1 LDG.E R17, desc[UR4][R4.64] ;  /* 0x0000000404119981 */ /* 0x000ee2000c1e1900 */
[----:B------:R-:W-:-:S03]  /*0170*/  LOP3.LUT R0, R0, 0xfffffffe, RZ, 0xc0, !PT ;  /* 0xfffffffe00007812 */ /* 0x000fc600078ec0ff */
[----:B------:R-:W4:Y:S02]  /*0180*/  @!P1 LDG.E R16, desc[UR4][R6.64] ;  /* 0x0000000406109981 */ /* 0x000f24000c1e1900 */
[----:B------:R-:W-:Y:S02]  /*0190*/  IMAD.IADD R9, R9, 0x1, -R0 ;  /* 0x0000000109097824 */ /* 0x000fe400078e0a00 */
[----:B------:R-:W-:Y:S02]  /*01a0*/  IMAD.MOV.U32 R0, RZ, RZ, RZ ;  /* 0x000000ffff007224 */ /* 0x000fe400078e00ff */
[----:B--2---:R-:W-:-:S04]  /*01b0*/  IMAD.WIDE R14, R9, 0x4, R12 ;  /* 0x00000004090e7825 */ /* 0x004fc800078e020c */
[----:B0-----:R-:W-:Y:S01]  /*01c0*/  IMAD.WIDE R12, R8, 0x4, R10 ;  /* 0x00000004080c7825 */ /* 0x001fe200078e020a */
[----:B------:R-:W4:Y:S04]  /*01d0*/  @!P1 LDG.E.EL R19, desc[UR4][R14.64] ;  /* 0x000000040e139981 */ /* 0x000f28000c2e1900 */
[----:B------:R-:W3:Y:S01]  /*01e0*/  @!P1 LDG.E R0, desc[UR4][R12.64] ;  /* 0x000000040c009981 */ /* 0x000ee2000c1e1900 */
[----:B-1----:R-:W-:-:S05]  /*01f0*/  IMAD.WIDE R2, R9, 0x4, R2 ;  /* 0x0000000409027825 */ /* 0x002fca00078e0202 */
[----:B------:R-:W2:Y:S01]  /*0200*/  @!P1 LDG.E.EL R18, desc[UR4][R2.64] ;  /* 0x0000000402129981 */ /* 0x000ea2000c2e1900 */
[----:B------:R-:W-:Y:S01]  /*0210*/  BSSY B0, `(.L_x_0) ;  /* 0x000004b000007945 */ /* 0x000fe20003800000 */
[----:B----4-:R-:W-:Y:S01]  /*0220*/  FADD R9, R19, R16 ;  /* 0x0000001013097221 */ /* 0x010fe20000000000 */
[----:B---3--:R-:W-:-:S04]  /*0230*/  FADD R0, R17, R0 ;  /* 0x0000000011007221 */ /* 0x008fc80000000000 */
[----:B------:R-:W-:-:S04]  /*0240*/  FADD R9, R0, R9 ;  /* 0x0000000900097221 */ /* 0x000fc80000000000 */
[----:B--2---:R-:W-:-:S04]  /*0250*/  FMUL R10, R9, R18 ;  /* 0x00000012090a7220 */ /* 0x004fc80000400000 */
[----:B------:R-:W-:-:S04]  /*0260*/  FMUL R0, R10, 0.63661974668502807617 ;  /* 0x3f22f9830a007820 */ /* 0x000fc80000400000 */
[----:B------:R-:W0:Y:S01]  /*0270*/  F2I.FTZ.NTZ R12, R0 ;  /* 0x00000000000c7305 */ /* 0x000e220000213100 */
[----:B------:R-:W-:-:S05]  /*0280*/  FADD.FTZ R6, |R10|, -RZ ;  /* 0x800000ff0a067221 */ /* 0x000fca0000010200 */
[----:B------:R-:W-:Y:S02]  /*0290*/  FSETP.GE.AND P0, PT, R6, 105615, PT ;  /* 0x47ce47800600780b */ /* 0x000fe40003f06000 */
[----:B0-----:R-:W-:-:S05]  /*02a0*/  I2FP.F32.S32 R5, R12 ;  /* 0x0000000c00057245 */ /* 0x001fca0000201400 */
[----:B------:R-:W-:-:S04]  /*02b0*/  FFMA.FTZ R4, R5, -1.5707962512969970703, R10 ;  /* 0xbfc90fda05047823 */ /* 0x000fc8000001000a */
[----:B------:R-:W-:Y:S01]  /*02c0*/  FFMA.FTZ R4, R5, -7.5497894158615963534e-08, R4 ;  /* 0xb3a2216805047823 */ /* 0x000fe20000010004 */
[----:B------:R-:W-:-:S03]  /*02d0*/  FADD R11, R18, 9.9999997171806853657e-10 ;  /* 0x3089705f120b7421 */ /* 0x000fc60000000000 */
[----:B------:R-:W-:Y:S01]  /*02e0*/  FFMA.FTZ R2, R5, -5.3903029534742383927e-15, R4 ;  /* 0xa7c234c505027823 */ /* 0x000fe20000010004 */
[----:B------:R-:W-:Y:S06]  /*02f0*/  @!P0 BRA `(.L_x_1) ;  /* 0x0000000000f08947 */ /* 0x000fec0003800000 */
[----:B------:R-:W-:-:S13]  /*0300*/  FSETP.NEU.AND P0, PT, R6, +INF , PT ;  /* 0x7f8000000600780b */ /* 0x000fda0003f0d000 */
[----:B------:R-:W-:Y:S01]  /*0310*/  @!P0 FMUL.FTZ R2, RZ, R10 ;  /* 0x0000000aff028220 */ /* 0x000fe20000410000 */
[----:B------:R-:W-:Y:S01]  /*0320*/  @!P0 MOV R12, RZ ;  /* 0x000000ff000c8202 */ /* 0x000fe20000000f00 */
[----:B------:R-:W-:Y:S06]  /*0330*/  @!P0 BRA `(.L_x_1) ;  /* 0x0000000000e08947 */ /* 0x000fec0003800000 */
[----:B------:R-:W-:Y:S01]  /*0340*/  SHF.R.U32.HI R15, RZ, 0x17, R10 ;  /* 0x00000017ff0f7819 */ /* 0x000fe2000001160a */
[----:B------:R-:W-:Y:S01]  /*0350*/  IMAD.SHL.U32 R3, R10, 0x100, RZ ;  /* 0x000001000a037824 */ /* 0x000fe200078e00ff */
[----:B------:R-:W-:Y:S01]  /*0360*/  HFMA2.MMA R14, -RZ, RZ, 0, 0 ;  /* 0x00000000ff0e7435 */ /* 0x000fe200000001ff */
[----:B------:R-:W-:Y:S01]  /*0370*/  IMAD.MOV.U32 R0, RZ, RZ, RZ ;  /* 0x000000ffff007224 */ /* 0x000fe200078e00ff */
[----:B------:R-:W-:Y:S01]  /*0380*/  LOP3.LUT R2, R15, 0xe0, RZ, 0xc0, !PT ;  /* 0x000000e00f027812 */ /* 0x000fe200078ec0ff */
[----:B------:R-:W-:Y:S01]  /*0390*/  IMAD.MOV.U32 R5, RZ, RZ, RZ ;  /* 0x000000ffff057224 */ /* 0x000fe200078e00ff */
[----:B------:R-:W-:Y:S01]  /*03a0*/  LOP3.LUT R3, R3, 0x80000000, RZ, 0xfc, !PT ;  /* 0x8000000003037812 */ /* 0x000fe200078efcff */
[----:B------:R-:W-:Y:S02]  /*03b0*/  ULDC.64 UR6, c[0x4][0x8] ;  /* 0x0100020000067ab9 */ /* 0x000fe40000000a00 */
[----:B------:R-:W-:Y:S02]  /*03c0*/  VIADD R4, R2, 0xffffff80 ;  /* 0xffffff8002047836 */ /* 0x000fe40000000000 */
[----:B------:R-:W-:-:S03]  /*03d0*/  IMAD.MOV.U32 R2, RZ, RZ, R1 ;  /* 0x000000ffff027224 */ /* 0x000fc600078e0001 */
[----:B------:R-:W-:-:S07]  /*03e0*/  SHF.R.U32.HI R4, RZ, 0x5, R4 ;  /* 0x00000005ff047819 */ /* 0x000fce0000011604 */
.L_x_2:
[----:B------:R-:W-:-:S04]  /*03f0*/  IADD3 R12, P0, R5, UR6, RZ ;  /* 0x00000006050c7c10 */ /* 0x000fc8000ff1e0ff */
[----:B------:R-:W-:-:S06]  /*0400*/  IADD3.X R13, R14, UR7, RZ, P0, !PT ;  /* 0x000000070e0d7c10 */ /* 0x000fcc00087fe4ff */
[----:B------:R-:W2:Y:S01]  /*0410*/  LDG.E.CONSTANT R13, desc[UR4][R12.64] ;  /* 0x000000040c0d7981 */ /* 0x000ea2000c1e9900 */
[----:B------:R-:W-:Y:S01]  /*0420*/  IADD3 R5, P2, R5, 0x4, RZ ;  /* 0x0000000405057810 */ /* 0x000fe20007f5e0ff */
[----:B------:R-:W-:Y:S02]  /*0430*/  IMAD.MOV.U32 R6, RZ, RZ, R0 ;  /* 0x000000ffff067224 */ /* 0x000fe400078e0000 */
[----:B------:R-:W-:Y:S01]  /*0440*/  IMAD.MOV.U32 R7, RZ, RZ, RZ ;  /* 0x000000ffff077224 */ /* 0x000fe200078e00ff */
[----:B------:R-:W-:Y:S01]  /*0450*/  ISETP.NE.U32.AND P0, PT, R5, 0x18, PT ;  /* 0x000000180500780c */ /* 0x000fe20003f05070 */
[----:B------:R-:W-:-:S05]  /*0460*/  IMAD.X R14, RZ, RZ, R14, P2 ;  /* 0x000000ffff0e7224 */ /* 0x000fca00010e060e */
[----:B------:R-:W-:Y:S01]  /*0470*/  ISETP.NE.AND.EX P0, PT, R14, RZ, PT, P0 ;  /* 0x000000ff0e00720c */ /* 0x000fe20003f05300 */
[----:B--2---:R-:W-:-:S05]  /*0480*/  IMAD.WIDE.U32 R6, R3, R13, R6 ;  /* 0x0000000d03067225 */ /* 0x004fca00078e0006 */
[----:B------:R0:W-:Y:S01]  /*0490*/  STL [R2], R6 ;  /* 0x0000000602007387 */ /* 0x0001e20000100800 */
[----:B------:R-:W-:Y:S01]  /*04a0*/  MOV R0, R7 ;  /* 0x0000000700007202 */ /* 0x000fe20000000f00 */
[----:B0-----:R-:W-:-:S05]  /*04b0*/  VIADD R2, R2, 0x4 ;  /* 0x0000000402027836 */ /* 0x001fca0000000000 */
[----:B------:R-:W-:Y:S05]  /*04c0*/  @P0 BRA `(.L_x_2) ;  /* 0xfffffffc00c80947 */ /* 0x000fea000383ffff */
[----:B------:R-:W-:Y:S01]  /*04d0*/  LOP3.LUT P0, R6, R15, 0x1f, RZ, 0xc0, !PT ;  /* 0x0000001f0f067812 */ /* 0x000fe2000780c0ff */
[----:B------:R-:W-:Y:S01]  /*04e0*/  IMAD R12, R4, -0x4, R1 ;  /* 0xfffffffc040c7824 */ /* 0x000fe200078e0201 */
[----:B------:R0:W-:Y:S04]  /*04f0*/  STL [R1+0x18], R0 ;  /* 0x0000180001007387 */ /* 0x0001e80000100800 */
[----:B------:R-:W2:Y:S04]  /*0500*/  LDL R2, [R12+0x18] ;  /* 0x000018000c027983 */ /* 0x000ea80000100800 */
[----:B------:R-:W3:Y:S04]  /*0510*/  LDL R3, [R12+0x14] ;  /* 0x000014000c037983 */ /* 0x000ee80000100800 */
[----:B------:R-:W4:Y:S01]  /*0520*/  @P0 LDL R7, [R12+0x10] ;  /* 0x000010000c070983 */ /* 0x000f220000100800 */
[----:B------:R-:W-:Y:S01]  /*0530*/  @P0 IADD3 R4, -R6, 0x20, RZ ;  /* 0x0000002006040810 */ /* 0x000fe20007ffe1ff */
[----:B------:R-:W-:Y:S01]  /*0540*/  UMOV UR6, 0x54442d19 ;  /* 0x54442d1900067882 */ /* 0x000fe20000000000 */
[----:B------:R-:W-:Y:S01]  /*0550*/  UMOV UR7, 0x3bf921fb ;  /* 0x3bf921fb00077882 */ /* 0x000fe20000000000 */
[----:B--2---:R-:W-:-:S02]  /*0560*/  @P0 SHF.L.U32 R5, R2, R6, RZ ;  /* 0x0000000602050219 */ /* 0x004fc400000006ff */
[----:B---3--:R-:W-:Y:S02]  /*0570*/  @P0 SHF.L.U32 R6, R3, R6, RZ ;  /* 0x0000000603060219 */ /* 0x008fe400000006ff */
[-C--:B----4-:R-:W-:Y:S02]  /*0580*/  @P0 SHF.R.U32.HI R7, RZ, R4.reuse, R7 ;  /* 0x00000004ff070219 */ /* 0x090fe40000011607 */
[----:B------:R-:W-:-:S03]  /*0590*/  @P0 SHF.R.U32.HI R4, RZ, R4, R3 ;  /* 0x00000004ff040219 */ /* 0x000fc60000011603 */
[----:B------:R-:W-:Y:S02]  /*05a0*/  @P0 IMAD.IADD R3, R6, 0x1, R7 ;  /* 0x0000000106030824 */ /* 0x000fe400078e0207 */
[----:B------:R-:W-:-:S05]  /*05b0*/  @P0 IMAD.IADD R2, R5, 0x1, R4 ;  /* 0x0000000105020824 */ /* 0x000fca00078e0204 */
[C---:B------:R-:W-:Y:S02]  /*05c0*/  SHF.L.W.U32.HI R13, R3.reuse, 0x2, R2 ;  /* 0x00000002030d7819 */ /* 0x040fe40000010e02 */
[----:B------:R-:W-:Y:S02]  /*05d0*/  SHF.L.U32 R3, R3, 0x2, RZ ;  /* 0x0000000203037819 */ /* 0x000fe400000006ff */
[----:B0-----:R-:W-:-:S04]  /*05e0*/  SHF.R.S32.HI R0, RZ, 0x1f, R13 ;  /* 0x0000001fff007819 */ /* 0x001fc8000001140d */
[C---:B------:R-:W-:Y:S02]  /*05f0*/  LOP3.LUT R6, R0.reuse, R3, RZ, 0x3c, !PT ;  /* 0x0000000300067212 */ /* 0x040fe400078e3cff */
[----:B------:R-:W-:-:S04]  /*0600*/  LOP3.LUT R7, R0, R13, RZ, 0x3c, !PT ;  /* 0x0000000d00077212 */ /* 0x000fc800078e3cff */
[----:B------:R-:W0:Y:S01]  /*0610*/  I2F.F64.S64 R4, R6 ;  /* 0x0000000600047312 */ /* 0x000e220000301c00 */
[----:B------:R-:W-:Y:S02]  /*0620*/  ISETP.GE.AND P0, PT, R10, RZ, PT ;  /* 0x000000ff0a00720c */ /* 0x000fe40003f06270 */
[----:B------:R-:W-:Y:S01]  /*0630*/  SHF.R.U32.HI R2, RZ, 0x1e, R2 ;  /* 0x0000001eff027819 */ /* 0x000fe20000011602 */
[----:B0-----:R-:W-:-:S03]  /*0640*/  DMUL R4, R4, UR6 ;  /* 0x0000000604047c28 */ /* 0x001fc60008000000 */
[C---:B------:R-:W-:Y:S02]  /*0650*/  LEA.HI R12, R13.reuse, R2, RZ, 0x1 ;  /* 0x000000020d0c7211 */ /* 0x040fe400078f08ff */
[----:B------:R-:W-:-:S05]  /*0660*/  LOP3.LUT R10, R13, R10, RZ, 0x3c, !PT ;  /* 0x0000000a0d0a7212 */ /* 0x000fca00078e3cff */
[----:B------:R-:W0:Y:S01]  /*0670*/  F2F.F32.F64 R4, R4 ;  /* 0x0000000400047310 */ /* 0x000e220000301000 */
[----:B------:R-:W-:Y:S01]  /*0680*/  ISETP.GE.AND P2, PT, R10, RZ, PT ;  /* 0x000000ff0a00720c */ /* 0x000fe20003f46270 */
[----:B------:R-:W-:-:S04]  /*0690*/  IMAD.MOV R0, RZ, RZ, -R12 ;  /* 0x000000ffff007224 */ /* 0x000fc800078e0a0c */
[----:B------:R-:W-:Y:S01]  /*06a0*/  @!P0 IMAD.MOV.U32 R12, RZ, RZ, R0 ;  /* 0x000000ffff0c8224 */ /* 0x000fe200078e0000 */
[----:B0-----:R-:W-:-:S07]  /*06b0*/  FSEL R2, -R4, R4, !P2 ;  /* 0x0000000404027208 */ /* 0x001fce0005000100 */
.L_x_1:
[----:B------:R-:W-:Y:S05]  /*06c0*/  BSYNC B0 ;  /* 0x0000000000007941 */ /* 0x000fea0003800000 */
.L_x_0:
[----:B------:R-:W-:Y:S01]  /*06d0*/  LOP3.LUT R0, R12, 0x1, RZ, 0xc0, !PT ;  /* 0x000000010c007812 */ /* 0x000fe200078ec0ff */
[----:B------:R-:W-:Y:S01]  /*06e0*/  IMAD.MOV.U32 R3, RZ, RZ, -0x46b2bead ;  /* 0xb94d4153ff037424 */ /* 0x000fe200078e00ff */
[C---:B------:R-:W-:Y:S01]  /*06f0*/  FSETP.GT.AND P3, PT, |R11|.reuse, 8.50705917302346158658e+37, PT ;  /* 0x7e8000000b00780b */ /* 0x040fe20003f64200 */
[----:B------:R-:W-:Y:S01]  /*0700*/  IMAD.MOV.U32 R5, RZ, RZ, -0x41d55558 ;  /* 0xbe2aaaa8ff057424 */ /* 0x000fe200078e00ff */
[----:B------:R-:W-:Y:S01]  /*0710*/  ISETP.NE.U32.AND P4, PT, R0, 0x1, PT ;  /* 0x000000010000780c */ /* 0x000fe20003f85070 */
[----:B------:R-:W-:Y:S01]  /*0720*/  FMUL.FTZ R0, R2, R2 ;  /* 0x0000000202007220 */ /* 0x000fe20000410000 */
[----:B------:R-:W-:Y:S01]  /*0730*/  FSETP.GEU.AND P2, PT, |R11|, 1.175494350822287508e-38, PT ;  /* 0x008000000b00780b */ /* 0x000fe20003f4e200 */
[----:B------:R-:W-:Y:S01]  /*0740*/  IMAD.SHL.U32 R6, R8, 0x4, RZ ;  /* 0x0000000408067824 */ /* 0x000fe200078e00ff */
[----:B------:R-:W-:Y:S01]  /*0750*/  MOV R4, 0x3c0885e4 ;  /* 0x3c0885e400047802 */ /* 0x000fe20000000f00 */
[----:B------:R-:W-:Y:S01]  /*0760*/  ULDC.64 UR6, c[0x0][0x238] ;  /* 0x00008e0000067ab9 */ /* 0x000fe20000000a00 */
[----:B------:R-:W-:-:S05]  /*0770*/  LOP3.LUT P0, RZ, R12, 0x2, RZ, 0xc0, !PT ;  /* 0x000000020cff7812 */ /* 0x000fca000780c0ff */
[----:B------:R-:W-:Y:S02]  /*0780*/  @P3 FMUL R11, R11, 0.25 ;  /* 0x3e8000000b0b3820 */ /* 0x000fe40000400000 */
[----:B------:R-:W-:Y:S01]  /*0790*/  @!P4 IMAD.MOV.U32 R7, RZ, RZ, 0x37cbac00 ;  /* 0x37cbac00ff07c424 */ /* 0x000fe200078e00ff */
[----:B------:R-:W-:Y:S01]  /*07a0*/  @!P4 MOV R5, 0xbeffffff ;  /* 0xbeffffff0005c802 */ /* 0x000fe20000000f00 */
[----:B------:R-:W-:Y:S02]  /*07b0*/  @!P4 IMAD.MOV.U32 R4, RZ, RZ, 0x3d2aaabb ;  /* 0x3d2aaabbff04c424 */ /* 0x000fe400078e00ff */
[----:B------:R-:W-:Y:S01]  /*07c0*/  @!P2 FMUL R11, R11, 16777216 ;  /* 0x4b8000000b0ba820 */ /* 0x000fe20000400000 */
[----:B------:R-:W-:Y:S01]  /*07d0*/  @!P4 FFMA.FTZ R3, R0, R7, -0.0013887860113754868507 ;  /* 0xbab607ed0003c423 */ /* 0x000fe20000010007 */
[----:B------:R-:W-:-:S03]  /*07e0*/  FSEL R7, R2, 1, P4 ;  /* 0x3f80000002077808 */ /* 0x000fc60002000000 */
[C---:B------:R-:W-:Y:S01]  /*07f0*/  FFMA.FTZ R4, R0.reuse, R3, R4 ;  /* 0x0000000300047223 */ /* 0x040fe20000010004 */
[----:B------:R-:W0:Y:S01]  /*0800*/  MUFU.RCP R11, R11 ;  /* 0x0000000b000b7308 */ /* 0x000e220000001000 */
[----:B------:R-:W-:Y:S02]  /*0810*/  SHF.R.S32.HI R3, RZ, 0x1f, R8 ;  /* 0x0000001fff037819 */ /* 0x000fe40000011408 */
[C---:B------:R-:W-:Y:S01]  /*0820*/  FFMA.FTZ R5, R0.reuse, R4, R5 ;  /* 0x0000000400057223 */ /* 0x040fe20000010005 */
[----:B------:R-:W-:Y:S02]  /*0830*/  IMAD.MOV.U32 R4, RZ, RZ, 0x3e800000 ;  /* 0x3e800000ff047424 */ /* 0x000fe400078e00ff */
[----:B------:R-:W-:Y:S01]  /*0840*/  FFMA.FTZ R0, R0, R7, RZ ;  /* 0x0000000700007223 */ /* 0x000fe200000100ff */
[----:B------:R-:W-:Y:S02]  /*0850*/  SHF.L.U64.HI R8, R8, 0x2, R3 ;  /* 0x0000000208087819 */ /* 0x000fe40000010203 */
[----:B------:R-:W-:Y:S01]  /*0860*/  FSEL R4, R4, 1, P3 ;  /* 0x3f80000004047808 */ /* 0x000fe20001800000 */
[----:B------:R-:W-:Y:S01]  /*0870*/  FFMA.FTZ R0, R0, R5, R7 ;  /* 0x0000000500007223 */ /* 0x000fe20000010007 */
[----:B------:R-:W-:-:S03]  /*0880*/  IADD3 R2, P3, R6, UR6, RZ ;  /* 0x0000000606027c10 */ /* 0x000fc6000ff7e0ff */
[----:B------:R-:W-:Y:S01]  /*0890*/  @!P2 FMUL R4, R4, 16777216 ;  /* 0x4b8000000404a820 */ /* 0x000fe20000400000 */
[----:B------:R-:W-:Y:S01]  /*08a0*/  IADD3.X R3, R8, UR7, RZ, P3, !PT ;  /* 0x0000000708037c10 */ /* 0x000fe20009ffe4ff */
[----:B------:R-:W-:Y:S01]  /*08b0*/  ULDC.64 UR6, c[0x0][0x240] ;  /* 0x0000900000067ab9 */ /* 0x000fe20000000a00 */
[----:B------:R-:W-:Y:S01]  /*08c0*/  @P0 FFMA.FTZ R0, R0, -1, RZ ;  /* 0xbf80000000000823 */ /* 0x000fe200000100ff */
[----:B0-----:R-:W-:Y:S01]  /*08d0*/  FMUL R10, R11, R4 ;  /* 0x000000040b0a7220 */ /* 0x001fe20000400000 */
[----:B------:R-:W-:Y:S01]  /*08e0*/  IADD3 R4, P0, R6, UR6, RZ ;  /* 0x0000000606047c10 */ /* 0x000fe2000ff1e0ff */
[----:B------:R0:W-:Y:S01]  /*08f0*/  @!P1 STG.E desc[UR4][R2.64], R9 ;  /* 0x0000000902009986 */ /* 0x0001e2000c101904 */
[----:B------:R-:W-:Y:S02]  /*0900*/  FMUL R0, R0, R0 ;  /* 0x0000000000007220 */ /* 0x000fe40000400000 */
[----:B------:R-:W-:Y:S02]  /*0910*/  IADD3.X R5, R8, UR7, RZ, P0, !PT ;  /* 0x0000000708057c10 */ /* 0x000fe400087fe4ff */
[----:B------:R-:W-:Y:S01]  /*0920*/  FFMA R7, R10, R0, R9 ;  /* 0x000000000a077223 */ /* 0x000fe20000000009 */
[----:B------:R-:W-:Y:S06]  /*0930*/  @P1 EXIT ;  /* 0x000000000000194d */ /* 0x000fec0003800000 */
[----:B------:R-:W-:Y:S01]  /*0940*/  STG.E desc[UR4][R4.64], R7 ;  /* 0x0000000704007986 */ /* 0x000fe2000c101904 */
[----:B------:R-:W-:Y:S05]  /*0950*/  EXIT ;  /* 0x000000000000794d */ /* 0x000fea0003800000 */
.L_x_3:
[----:B------:R-:W-:-:S00]  /*0960*/  BRA `(.L_x_3) ;  /* 0xfffffffc00fc7947 */ /* 0x000fc0000383ffff */
[----:B------:R-:W-:-:S00]  /*0970*/  NOP ;  /* 0x0000000000007918 */ /* 0x000fc00000000000 */
        /* <DEDUP_REMOVED lines=8> */
.L_x_4:


//--------------------- .nv.global.init           --------------------------
	.section	.nv.global.init,"aw",@progbits
	.align	4
.nv.global.init:
	.type		__cudart_i2opi_f,@object
	.size		__cudart_i2opi_f,(_$_str - __cudart_i2opi_f)
__cudart_i2opi_f:
        /*0000*/ 	.byte	0x41, 0x90, 0x43, 0x3c, 0x99, 0x95, 0x62, 0xdb, 0xc0, 0xdd, 0x34, 0xf5, 0xd1, 0x57, 0x27, 0xfc
        /*0010*/ 	.byte	0x29, 0x15, 0x44, 0x4e, 0x6e, 0x83, 0xf9, 0xa2
	.type		_$_str,@object
	.size		_$_str,(.L_0 - _$_str)
_$_str:
        /*0018*/ 	.byte	0x5f, 0x5f, 0x43, 0x55, 0x44, 0x41, 0x5f, 0x46, 0x54, 0x5a, 0x00
.L_0:


//--------------------- .nv.constant0.triton_poi_fused_add_convolution_mul_pow_reciprocal_sin_view_8 --------------------------
	.section	.nv.constant0.triton_poi_fused_add_convolution_mul_pow_reciprocal_sin_view_8,"a",@progbits
	.sectionflags	@""
	.align	4
.nv.constant0.triton_poi_fused_add_convolution_mul_pow_reciprocal_sin_view_8:
	.zero		588
